	.headerflags	@"EF_CUDA_TEXMODE_UNIFIED EF_CUDA_64BIT_ADDRESS EF_CUDA_ACCELERATORS EF_CUDA_SM90 EF_CUDA_VIRTUAL_SM(EF_CUDA_SM90)"
	.elftype	@"ET_EXEC"


//--------------------- .nv.info                  --------------------------
	.section	.nv.info,"",@"SHT_CUDA_INFO"
	.align	4


	//----- nvinfo : EIATTR_REGCOUNT
	.align		4
        /*0000*/ 	.byte	0x04, 0x2f
        /*0002*/ 	.short	(.L_1 - .L_0)
	.align		4
.L_0:
        /*0004*/ 	.word	index@(triton_poi_fused_clone_6)
        /*0008*/ 	.word	0x0000000a


	//----- nvinfo : EIATTR_MIN_STACK_SIZE
	.align		4
.L_1:
        /*000c*/ 	.byte	0x04, 0x12
        /*000e*/ 	.short	(.L_3 - .L_2)
	.align		4
.L_2:
        /*0010*/ 	.word	index@(triton_poi_fused_clone_6)
        /*0014*/ 	.word	0x00000000


	//----- nvinfo : EIATTR_FRAME_SIZE
	.align		4
.L_3:
        /*0018*/ 	.byte	0x04, 0x11
        /*001a*/ 	.short	(.L_5 - .L_4)
	.align		4
.L_4:
        /*001c*/ 	.word	index@(triton_poi_fused_clone_6)
        /*0020*/ 	.word	0x00000000


	//----- nvinfo : EIATTR_MIN_STACK_SIZE
	.align		4
.L_5:
        /*0024*/ 	.byte	0x04, 0x12
        /*0026*/ 	.short	(.L_7 - .L_6)
	.align		4
.L_6:
        /*0028*/ 	.word	index@(triton_poi_fused_clone_6)
        /*002c*/ 	.word	0x00000000
.L_7:


//--------------------- .nv.info.triton_poi_fused_clone_6 --------------------------
	.section	.nv.info.triton_poi_fused_clone_6,"",@"SHT_CUDA_INFO"
	.sectionflags	@""
	.align	4


	//----- nvinfo : EIATTR_CUDA_API_VERSION
	.align		4
        /*0000*/ 	.byte	0x04, 0x37
        /*0002*/ 	.short	(.L_9 - .L_8)
.L_8:
        /*0004*/ 	.word	0x0000007c


	//----- nvinfo : EIATTR_KPARAM_INFO
	.align		4
.L_9:
        /*0008*/ 	.byte	0x04, 0x17
        /*000a*/ 	.short	(.L_11 - .L_10)
.L_10:
        /*000c*/ 	.word	0x00000000
        /*0010*/ 	.short	0x0002
        /*0012*/ 	.short	0x0010
        /*0014*/ 	.byte	0x00, 0xf0, 0x11, 0x00


	//----- nvinfo : EIATTR_KPARAM_INFO
	.align		4
.L_11:
        /*0018*/ 	.byte	0x04, 0x17
        /*001a*/ 	.short	(.L_13 - .L_12)
.L_12:
        /*001c*/ 	.word	0x00000000
        /*0020*/ 	.short	0x0001
        /*0022*/ 	.short	0x0008
        /*0024*/ 	.byte	0x00, 0xf4, 0x21, 0x00


	//----- nvinfo : EIATTR_KPARAM_INFO
	.align		4
.L_13:
        /*0028*/ 	.byte	0x04, 0x17
        /*002a*/ 	.short	(.L_15 - .L_14)
.L_14:
        /*002c*/ 	.word	0x00000000
        /*0030*/ 	.short	0x0000
        /*0032*/ 	.short	0x0000
        /*0034*/ 	.byte	0x00, 0xf4, 0x21, 0x00


	//----- nvinfo : EIATTR_SPARSE_MMA_MASK
	.align		4
.L_15:
        /*0038*/ 	.byte	0x03, 0x50
        /*003a*/ 	.short	0x0000


	//----- nvinfo : EIATTR_MAXREG_COUNT
	.align		4
        /*003c*/ 	.byte	0x03, 0x1b
        /*003e*/ 	.short	0x00ff


	//----- nvinfo : EIATTR_EXIT_INSTR_OFFSETS
	.align		4
        /*0040*/ 	.byte	0x04, 0x1c
        /*0042*/ 	.short	(.L_17 - .L_16)


	//   ....[0]....
.L_16:
        /*0044*/ 	.word	0x00000130


	//----- nvinfo : EIATTR_REQNTID
	.align		4
.L_17:
        /*0048*/ 	.byte	0x04, 0x10
        /*004a*/ 	.short	(.L_19 - .L_18)
.L_18:
        /*004c*/ 	.word	0x00000080
        /*0050*/ 	.word	0x00000001
        /*0054*/ 	.word	0x00000001


	//----- nvinfo : EIATTR_CBANK_PARAM_SIZE
	.align		4
.L_19:
        /*0058*/ 	.byte	0x03, 0x19
        /*005a*/ 	.short	0x0014


	//----- nvinfo : EIATTR_PARAM_CBANK
	.align		4
        /*005c*/ 	.byte	0x04, 0x0a
        /*005e*/ 	.short	(.L_21 - .L_20)
	.align		4
.L_20:
        /*0060*/ 	.word	index@(.nv.constant0.triton_poi_fused_clone_6)
        /*0064*/ 	.short	0x0210
        /*0066*/ 	.short	0x0014


	//----- nvinfo : EIATTR_SW_WAR
	.align		4
.L_21:
        /*0068*/ 	.byte	0x04, 0x36
        /*006a*/ 	.short	(.L_23 - .L_22)
.L_22:
        /*006c*/ 	.word	0x00000008
.L_23:


//--------------------- .nv.callgraph             --------------------------
	.section	.nv.callgraph,"",@"SHT_CUDA_CALLGRAPH"
	.align	4
	.sectionentsize	8
	.align		4
        /*0000*/ 	.word	0x00000000
	.align		4
        /*0004*/ 	.word	0xffffffff
	.align		4
        /*0008*/ 	.word	0x00000000
	.align		4
        /*000c*/ 	.word	0xfffffffe
	.align		4
        /*0010*/ 	.word	0x00000000
	.align		4
        /*0014*/ 	.word	0xfffffffd
	.align		4
        /*0018*/ 	.word	0x00000000
	.align		4
        /*001c*/ 	.word	0xfffffffc


//--------------------- .text.triton_poi_fused_clone_6 --------------------------
	.section	.text.triton_poi_fused_clone_6,"ax",@progbits
	.align	128
        .global         triton_poi_fused_clone_6
        .type           triton_poi_fused_clone_6,@function
        .size           triton_poi_fused_clone_6,(.L_x_1 - triton_poi_fused_clone_6)
        .other          triton_poi_fused_clone_6,@"STO_CUDA_ENTRY STV_DEFAULT"
triton_poi_fused_clone_6:
.text.triton_poi_fused_clone_6:
[----:B------:R-:W-:Y:S01]  /*0000*/  LDC R1, c[0x0][0x28] ;  /* 0x00000a00ff017b82 */ /* 0x000fe20000000800 */
[----:B------:R-:W1:Y:S07]  /*0010*/  S2R R0, SR_TID.X ;  /* 0x0000000000007919 */ /* 0x000e6e0000002100 */
[----:B------:R-:W2:Y:S01]  /*0020*/  LDC.64 R2, c[0x0][0x210] ;  /* 0x00008400ff027b82 */ /* 0x000ea20000000a00 */
[----:B------:R-:W-:Y:S01]  /*0030*/  ULDC.64 UR4, c[0x0][0x208] ;  /* 0x0000820000047ab9 */ /* 0x000fe20000000a00 */
[----:B------:R-:W3:Y:S01]  /*0040*/  S2R R7, SR_CTAID.X ;  /* 0x0000000000077919 */ /* 0x000ee20000002500 */
[----:B-1----:R-:W-:-:S05]  /*0050*/  LOP3.LUT R0, R0, 0x7f, RZ, 0xc0, !PT ;  /* 0x0000007f00007812 */ /* 0x002fca00078ec0ff */
[----:B---3--:R-:W-:-:S05]  /*0060*/  IMAD R7, R7, 0x80, R0 ;  /* 0x0000008007077824 */ /* 0x008fca00078e0200 */
[----:B------:R-:W-:-:S04]  /*0070*/  SHF.R.S32.HI R0, RZ, 0x1f, R7 ;  /* 0x0000001fff007819 */ /* 0x000fc80000011407 */
[----:B------:R-:W-:-:S04]  /*0080*/  LEA.HI R0, R0, R7, RZ, 0xa ;  /* 0x0000000700007211 */ /* 0x000fc800078f50ff */
[----:B------:R-:W-:Y:S02]  /*0090*/  LOP3.LUT R4, R0, 0xfffffc00, RZ, 0xc0, !PT ;  /* 0xfffffc0000047812 */ /* 0x000fe400078ec0ff */
[----:B------:R-:W-:Y:S02]  /*00a0*/  SHF.R.S32.HI R0, RZ, 0xa, R0 ;  /* 0x0000000aff007819 */ /* 0x000fe40000011400 */
[----:B------:R-:W-:-:S05]  /*00b0*/  IADD3 R5, R7, -R4, RZ ;  /* 0x8000000407057210 */ /* 0x000fca0007ffe0ff */
[----:B------:R-:W-:-:S04]  /*00c0*/  IMAD R0, R0, 0x1400, R5 ;  /* 0x0000140000007824 */ /* 0x000fc800078e0205 */
[----:B------:R-:W-:-:S04]  /*00d0*/  VIADD R5, R0, 0x800 ;  /* 0x0000080000057836 */ /* 0x000fc80000000000 */
[----:B--2---:R-:W-:Y:S02]  /*00e0*/  IMAD.WIDE R2, R5, 0x4, R2 ;  /* 0x0000000405027825 */ /* 0x004fe400078e0202 */
[----:B------:R-:W1:Y:S04]  /*00f0*/  LDC.64 R4, c[0x0][0x218] ;  /* 0x00008600ff047b82 */ /* 0x000e680000000a00 */
[----:B------:R-:W2:Y:S01]  /*0100*/  LDG.E R3, desc[UR4][R2.64] ;  /* 0x0000000402037981 */ /* 0x000ea2000c1e1900 */
[----:B-1----:R-:W-:-:S05]  /*0110*/  IMAD.WIDE R4, R7, 0x4, R4 ;  /* 0x0000000407047825 */ /* 0x002fca00078e0204 */
[----:B--2---:R-:W-:Y:S01]  /*0120*/  STG.E desc[UR4][R4.64], R3 ;  /* 0x0000000304007986 */ /* 0x004fe2000c101904 */
[----:B------:R-:W-:Y:S05]  /*0130*/  EXIT ;  /* 0x000000000000794d */ /* 0x000fea0003800000 */
.L_x_0:
[----:B------:R-:W-:-:S00]  /*0140*/  BRA `(.L_x_0) ;  /* 0xfffffffc00fc7947 */ /* 0x000fc0000383ffff */
[----:B------:R-:W-:-:S00]  /*0150*/  NOP ;  /* 0x0000000000007918 */ /* 0x000fc00000000000 */
        /* <DEDUP_REMOVED lines=10> */
.L_x_1:


//--------------------- .nv.constant0.triton_poi_fused_clone_6 --------------------------
	.section	.nv.constant0.triton_poi_fused_clone_6,"a",@progbits
	.sectionflags	@""
	.align	4
.nv.constant0.triton_poi_fused_clone_6:
	.zero		548
